	.headerflags	@"EF_CUDA_TEXMODE_UNIFIED EF_CUDA_64BIT_ADDRESS EF_CUDA_ACCELERATORS EF_CUDA_SM90 EF_CUDA_VIRTUAL_SM(EF_CUDA_SM90)"
	.elftype	@"ET_EXEC"


//--------------------- .nv.info                  --------------------------
	.section	.nv.info,"",@"SHT_CUDA_INFO"
	.align	4


	//----- nvinfo : EIATTR_REGCOUNT
	.align		4
        /*0000*/ 	.byte	0x04, 0x2f
        /*0002*/ 	.short	(.L_2 - .L_1)
	.align		4
.L_1:
        /*0004*/ 	.word	index@(triton_poi_fused__to_copy_add_arange_clamp_floor_mul_sub_3)
        /*0008*/ 	.word	0x0000000a


	//----- nvinfo : EIATTR_MIN_STACK_SIZE
	.align		4
.L_2:
        /*000c*/ 	.byte	0x04, 0x12
        /*000e*/ 	.short	(.L_4 - .L_3)
	.align		4
.L_3:
        /*0010*/ 	.word	index@(triton_poi_fused__to_copy_add_arange_clamp_floor_mul_sub_3)
        /*0014*/ 	.word	0x00000000


	//----- nvinfo : EIATTR_FRAME_SIZE
	.align		4
.L_4:
        /*0018*/ 	.byte	0x04, 0x11
        /*001a*/ 	.short	(.L_6 - .L_5)
	.align		4
.L_5:
        /*001c*/ 	.word	index@(triton_poi_fused__to_copy_add_arange_clamp_floor_mul_sub_3)
        /*0020*/ 	.word	0x00000000


	//----- nvinfo : EIATTR_MIN_STACK_SIZE
	.align		4
.L_6:
        /*0024*/ 	.byte	0x04, 0x12
        /*0026*/ 	.short	(.L_8 - .L_7)
	.align		4
.L_7:
        /*0028*/ 	.word	index@(triton_poi_fused__to_copy_add_arange_clamp_floor_mul_sub_3)
        /*002c*/ 	.word	0x00000000
.L_8:


//--------------------- .nv.info.triton_poi_fused__to_copy_add_arange_clamp_floor_mul_sub_3 --------------------------
	.section	.nv.info.triton_poi_fused__to_copy_add_arange_clamp_floor_mul_sub_3,"",@"SHT_CUDA_INFO"
	.sectionflags	@""
	.align	4


	//----- nvinfo : EIATTR_CUDA_API_VERSION
	.align		4
        /*0000*/ 	.byte	0x04, 0x37
        /*0002*/ 	.short	(.L_10 - .L_9)
.L_9:
        /*0004*/ 	.word	0x0000007c


	//----- nvinfo : EIATTR_KPARAM_INFO
	.align		4
.L_10:
        /*0008*/ 	.byte	0x04, 0x17
        /*000a*/ 	.short	(.L_12 - .L_11)
.L_11:
        /*000c*/ 	.word	0x00000000
        /*0010*/ 	.short	0x0001
        /*0012*/ 	.short	0x0008
        /*0014*/ 	.byte	0x00, 0xf0, 0x11, 0x00


	//----- nvinfo : EIATTR_KPARAM_INFO
	.align		4
.L_12:
        /*0018*/ 	.byte	0x04, 0x17
        /*001a*/ 	.short	(.L_14 - .L_13)
.L_13:
        /*001c*/ 	.word	0x00000000
        /*0020*/ 	.short	0x0000
        /*0022*/ 	.short	0x0000
        /*0024*/ 	.byte	0x00, 0xf4, 0x21, 0x00


	//----- nvinfo : EIATTR_SPARSE_MMA_MASK
	.align		4
.L_14:
        /*0028*/ 	.byte	0x03, 0x50
        /*002a*/ 	.short	0x0000


	//----- nvinfo : EIATTR_MAXREG_COUNT
	.align		4
        /*002c*/ 	.byte	0x03, 0x1b
        /*002e*/ 	.short	0x00ff


	//----- nvinfo : EIATTR_EXIT_INSTR_OFFSETS
	.align		4
        /*0030*/ 	.byte	0x04, 0x1c
        /*0032*/ 	.short	(.L_16 - .L_15)


	//   ....[0]....
.L_15:
        /*0034*/ 	.word	0x00000100


	//   ....[1]....
        /*0038*/ 	.word	0x00000140


	//----- nvinfo : EIATTR_REQNTID
	.align		4
.L_16:
        /*003c*/ 	.byte	0x04, 0x10
        /*003e*/ 	.short	(.L_18 - .L_17)
.L_17:
        /*0040*/ 	.word	0x00000020
        /*0044*/ 	.word	0x00000001
        /*0048*/ 	.word	0x00000001


	//----- nvinfo : EIATTR_CBANK_PARAM_SIZE
	.align		4
.L_18:
        /*004c*/ 	.byte	0x03, 0x19
        /*004e*/ 	.short	0x000c


	//----- nvinfo : EIATTR_PARAM_CBANK
	.align		4
        /*0050*/ 	.byte	0x04, 0x0a
        /*0052*/ 	.short	(.L_20 - .L_19)
	.align		4
.L_19:
        /*0054*/ 	.word	index@(.nv.constant0.triton_poi_fused__to_copy_add_arange_clamp_floor_mul_sub_3)
        /*0058*/ 	.short	0x0210
        /*005a*/ 	.short	0x000c


	//----- nvinfo : EIATTR_SW_WAR
	.align		4
.L_20:
        /*005c*/ 	.byte	0x04, 0x36
        /*005e*/ 	.short	(.L_22 - .L_21)
.L_21:
        /*0060*/ 	.word	0x00000008
.L_22:


//--------------------- .nv.callgraph             --------------------------
	.section	.nv.callgraph,"",@"SHT_CUDA_CALLGRAPH"
	.align	4
	.sectionentsize	8
	.align		4
        /*0000*/ 	.word	0x00000000
	.align		4
        /*0004*/ 	.word	0xffffffff
	.align		4
        /*0008*/ 	.word	0x00000000
	.align		4
        /*000c*/ 	.word	0xfffffffe
	.align		4
        /*0010*/ 	.word	0x00000000
	.align		4
        /*0014*/ 	.word	0xfffffffd
	.align		4
        /*0018*/ 	.word	0x00000000
	.align		4
        /*001c*/ 	.word	0xfffffffc


//--------------------- .nv.constant4             --------------------------
	.section	.nv.constant4,"a",@progbits
	.align	8
	.align		8
.nv.constant4:
        /*0000*/ 	.dword	_$_str


//--------------------- .text.triton_poi_fused__to_copy_add_arange_clamp_floor_mul_sub_3 --------------------------
	.section	.text.triton_poi_fused__to_copy_add_arange_clamp_floor_mul_sub_3,"ax",@progbits
	.align	128
        .global         triton_poi_fused__to_copy_add_arange_clamp_floor_mul_sub_3
        .type           triton_poi_fused__to_copy_add_arange_clamp_floor_mul_sub_3,@function
        .size           triton_poi_fused__to_copy_add_arange_clamp_floor_mul_sub_3,(.L_x_1 - triton_poi_fused__to_copy_add_arange_clamp_floor_mul_sub_3)
        .other          triton_poi_fused__to_copy_add_arange_clamp_floor_mul_sub_3,@"STO_CUDA_ENTRY STV_DEFAULT"
triton_poi_fused__to_copy_add_arange_clamp_floor_mul_sub_3:
.text.triton_poi_fused__to_copy_add_arange_clamp_floor_mul_sub_3:
[----:B------:R-:W0:Y:S02]  /*0000*/  LDC R1, c[0x0][0x28] ;  /* 0x00000a00ff017b82 */ /* 0x000e240000000800 */
[----:B------:R-:W1:Y:S01]  /*0010*/  S2R R2, SR_TID.X ;  /* 0x0000000000027919 */ /* 0x000e620000002100 */
[----:B------:R-:W-:Y:S01]  /*0020*/  IMAD.MOV.U32 R7, RZ, RZ, 0x405a895e ;  /* 0x405a895eff077424 */ /* 0x000fe200078e00ff */
[----:B------:R-:W2:Y:S01]  /*0030*/  LDC.64 R4, c[0x0][0x210] ;  /* 0x00008400ff047b82 */ /* 0x000ea20000000a00 */
[----:B------:R-:W3:Y:S01]  /*0040*/  S2R R3, SR_CTAID.X ;  /* 0x0000000000037919 */ /* 0x000ee20000002500 */
[C---:B-1----:R-:W-:Y:S02]  /*0050*/  LOP3.LUT R0, R2.reuse, 0x3, RZ, 0xc0, !PT ;  /* 0x0000000302007812 */ /* 0x042fe400078ec0ff */
[----:B------:R-:W-:-:S03]  /*0060*/  LOP3.LUT P0, RZ, R2, 0x1c, RZ, 0xc0, !PT ;  /* 0x0000001c02ff7812 */ /* 0x000fc6000780c0ff */
[----:B---3--:R-:W-:-:S04]  /*0070*/  IMAD R3, R3, 0x4, R0 ;  /* 0x0000000403037824 */ /* 0x008fc800078e0200 */
[C---:B--2---:R-:W-:Y:S01]  /*0080*/  IMAD.WIDE R4, R3.reuse, 0x8, R4 ;  /* 0x0000000803047825 */ /* 0x044fe200078e0204 */
[----:B------:R-:W-:Y:S02]  /*0090*/  I2FP.F32.S32 R0, R3 ;  /* 0x0000000300007245 */ /* 0x000fe40000201400 */
[----:B------:R-:W-:-:S03]  /*00a0*/  ISETP.LT.AND P0, PT, R3, 0x4, !P0 ;  /* 0x000000040300780c */ /* 0x000fc60004701270 */
[----:B------:R-:W-:-:S04]  /*00b0*/  FADD R0, R0, 0.5 ;  /* 0x3f00000000007421 */ /* 0x000fc80000000000 */
[----:B------:R-:W-:-:S06]  /*00c0*/  FFMA R0, R0, R7, -0.5 ;  /* 0xbf00000000007423 */ /* 0x000fcc0000000007 */
[----:B------:R-:W1:Y:S02]  /*00d0*/  F2I.FTZ.FLOOR.NTZ R0, R0 ;  /* 0x0000000000007305 */ /* 0x000e640000217100 */
[----:B-1----:R-:W-:-:S04]  /*00e0*/  VIMNMX R2, RZ, R0, !PT ;  /* 0x00000000ff027248 */ /* 0x002fc80007fe0100 */
[----:B------:R-:W-:Y:S01]  /*00f0*/  VIMNMX R2, R2, 0xd, PT ;  /* 0x0000000d02027848 */ /* 0x000fe20003fe0100 */
[----:B------:R-:W-:Y:S06]  /*0100*/  @!P0 EXIT ;  /* 0x000000000000894d */ /* 0x000fec0003800000 */
[----:B------:R-:W-:Y:S01]  /*0110*/  IMAD.MOV.U32 R3, RZ, RZ, RZ ;  /* 0x000000ffff037224 */ /* 0x000fe200078e00ff */
[----:B------:R-:W-:-:S04]  /*0120*/  ULDC.64 UR4, c[0x0][0x208] ;  /* 0x0000820000047ab9 */ /* 0x000fc80000000a00 */
[----:B------:R-:W-:Y:S01]  /*0130*/  STG.E.64 desc[UR4][R4.64], R2 ;  /* 0x0000000204007986 */ /* 0x000fe2000c101b04 */
[----:B------:R-:W-:Y:S05]  /*0140*/  EXIT ;  /* 0x000000000000794d */ /* 0x000fea0003800000 */
.L_x_0:
[----:B------:R-:W-:-:S00]  /*0150*/  BRA `(.L_x_0) ;  /* 0xfffffffc00fc7947 */ /* 0x000fc0000383ffff */
[----:B------:R-:W-:-:S00]  /*0160*/  NOP ;  /* 0x0000000000007918 */ /* 0x000fc00000000000 */
        /* <DEDUP_REMOVED lines=9> */
.L_x_1:


//--------------------- .nv.global.init           --------------------------
	.section	.nv.global.init,"aw",@progbits
.nv.global.init:
	.type		_$_str,@object
	.size		_$_str,(.L_0 - _$_str)
_$_str:
        /*0000*/ 	.byte	0x5f, 0x5f, 0x43, 0x55, 0x44, 0x41, 0x5f, 0x46, 0x54, 0x5a, 0x00
.L_0:


//--------------------- .nv.constant0.triton_poi_fused__to_copy_add_arange_clamp_floor_mul_sub_3 --------------------------
	.section	.nv.constant0.triton_poi_fused__to_copy_add_arange_clamp_floor_mul_sub_3,"a",@progbits
	.sectionflags	@""
	.align	4
.nv.constant0.triton_poi_fused__to_copy_add_arange_clamp_floor_mul_sub_3:
	.zero		540
